//
// Generated by NVIDIA NVVM Compiler
//
// Compiler Build ID: CL-36424714
// Cuda compilation tools, release 13.0, V13.0.88
// Based on NVVM 20.0.0
//

.version 9.0
.target sm_100
.address_size 64

	// .globl	_Z10readKernelPhS_

.visible .entry _Z10readKernelPhS_(
	.param .u64 .ptr .align 1 _Z10readKernelPhS__param_0,
	.param .u64 .ptr .align 1 _Z10readKernelPhS__param_1
)
{
	.reg .b16 	%rs<2>;
	.reg .b32 	%r<5>;
	.reg .b64 	%rd<8>;

	ld.param.u64 	%rd1, [_Z10readKernelPhS__param_0];
	ld.param.u64 	%rd2, [_Z10readKernelPhS__param_1];
	cvta.to.global.u64 	%rd3, %rd1;
	cvta.to.global.u64 	%rd4, %rd2;
	mov.u32 	%r1, %tid.x;
	mov.u32 	%r2, %ctaid.x;
	mov.u32 	%r3, %ntid.x;
	mad.lo.s32 	%r4, %r2, %r3, %r1;
	cvt.s64.s32 	%rd5, %r4;
	add.s64 	%rd6, %rd4, %rd5;
	ld.global.u8 	%rs1, [%rd6];
	add.s64 	%rd7, %rd3, %rd5;
	st.global.u8 	[%rd7], %rs1;
	ret;

}
	// .globl	_Z11writeKernelPh
.visible .entry _Z11writeKernelPh(
	.param .u64 .ptr .align 1 _Z11writeKernelPh_param_0
)
{
	.reg .b16 	%rs<2>;
	.reg .b32 	%r<5>;
	.reg .b64 	%rd<5>;

	ld.param.u64 	%rd1, [_Z11writeKernelPh_param_0];
	cvta.to.global.u64 	%rd2, %rd1;
	mov.u32 	%r1, %tid.x;
	mov.u32 	%r2, %ctaid.x;
	mov.u32 	%r3, %ntid.x;
	mad.lo.s32 	%r4, %r2, %r3, %r1;
	cvt.s64.s32 	%rd3, %r4;
	add.s64 	%rd4, %rd2, %rd3;
	mov.b16 	%rs1, 5;
	st.global.u8 	[%rd4], %rs1;
	ret;

}
	// .globl	_Z10nullKernelPi
.visible .entry _Z10nullKernelPi(
	.param .u64 .ptr .align 1 _Z10nullKernelPi_param_0
)
{


	ret;

}


// ===== COMPILED SASS (sm_100) =====

	.target	sm_100

	.elftype	@"ET_EXEC"


//--------------------- .note.nv.tkinfo           --------------------------
	.section	.note.nv.tkinfo,"",@"SHT_NOTE"
	.sectionflags	@"SHF_NOTE_NV_TKINFO"
	.tkinfo
        /*0018*/ 	.word	0x00000002
        /*0030*/ 	.string	""
        /*0030*/ 	.string	"ptxas"
        /*0030*/ 	.string	"Cuda compilation tools, release 13.0, V13.0.88"
        /*0030*/ 	.string	"Build cuda_13.0.r13.0/compiler.36424714_0"
        /*0030*/ 	.string	"-arch sm_100 -m 64 "



//--------------------- .note.nv.cuinfo           --------------------------
	.section	.note.nv.cuinfo,"",@"SHT_NOTE"
	.sectionflags	@"SHF_NOTE_NV_CUINFO"
        /*0018*/ 	.short	0x0002
        /*001a*/ 	.short	0x0064
        /*001c*/ 	.short	0x0082
	.zero		2


//--------------------- .nv.info                  --------------------------
	.section	.nv.info,"",@"SHT_CUDA_INFO"
	.align	4


	//----- nvinfo : EIATTR_REGCOUNT
	.align		4
        /*0000*/ 	.byte	0x04, 0x2f
        /*0002*/ 	.short	(.L_1 - .L_0)
	.align		4
.L_0:
        /*0004*/ 	.word	index@(_Z10readKernelPhS_)
        /*0008*/ 	.word	0x00000008


	//----- nvinfo : EIATTR_FRAME_SIZE
	.align		4
.L_1:
        /*000c*/ 	.byte	0x04, 0x11
        /*000e*/ 	.short	(.L_3 - .L_2)
	.align		4
.L_2:
        /*0010*/ 	.word	index@(_Z10readKernelPhS_)
        /*0014*/ 	.word	0x00000000


	//----- nvinfo : EIATTR_REGCOUNT
	.align		4
.L_3:
        /*0018*/ 	.byte	0x04, 0x2f
        /*001a*/ 	.short	(.L_5 - .L_4)
	.align		4
.L_4:
        /*001c*/ 	.word	index@(_Z11writeKernelPh)
        /*0020*/ 	.word	0x00000007


	//----- nvinfo : EIATTR_FRAME_SIZE
	.align		4
.L_5:
        /*0024*/ 	.byte	0x04, 0x11
        /*0026*/ 	.short	(.L_7 - .L_6)
	.align		4
.L_6:
        /*0028*/ 	.word	index@(_Z11writeKernelPh)
        /*002c*/ 	.word	0x00000000


	//----- nvinfo : EIATTR_REGCOUNT
	.align		4
.L_7:
        /*0030*/ 	.byte	0x04, 0x2f
        /*0032*/ 	.short	(.L_9 - .L_8)
	.align		4
.L_8:
        /*0034*/ 	.word	index@(_Z10nullKernelPi)
        /*0038*/ 	.word	0x00000004


	//----- nvinfo : EIATTR_FRAME_SIZE
	.align		4
.L_9:
        /*003c*/ 	.byte	0x04, 0x11
        /*003e*/ 	.short	(.L_11 - .L_10)
	.align		4
.L_10:
        /*0040*/ 	.word	index@(_Z10nullKernelPi)
        /*0044*/ 	.word	0x00000000


	//----- nvinfo : EIATTR_MIN_STACK_SIZE
	.align		4
.L_11:
        /*0048*/ 	.byte	0x04, 0x12
        /*004a*/ 	.short	(.L_13 - .L_12)
	.align		4
.L_12:
        /*004c*/ 	.word	index@(_Z10nullKernelPi)
        /*0050*/ 	.word	0x00000000


	//----- nvinfo : EIATTR_MIN_STACK_SIZE
	.align		4
.L_13:
        /*0054*/ 	.byte	0x04, 0x12
        /*0056*/ 	.short	(.L_15 - .L_14)
	.align		4
.L_14:
        /*0058*/ 	.word	index@(_Z11writeKernelPh)
        /*005c*/ 	.word	0x00000000


	//----- nvinfo : EIATTR_MIN_STACK_SIZE
	.align		4
.L_15:
        /*0060*/ 	.byte	0x04, 0x12
        /*0062*/ 	.short	(.L_17 - .L_16)
	.align		4
.L_16:
        /*0064*/ 	.word	index@(_Z10readKernelPhS_)
        /*0068*/ 	.word	0x00000000
.L_17:


//--------------------- .nv.compat                --------------------------
	.section	.nv.compat,"",@"SHT_CUDA_COMPAT_INFO"
	.align	4
        /*0000*/ 	.byte	0x02, 0x09, 0x00, 0x00, 0x02, 0x02, 0x01, 0x00, 0x02, 0x05, 0x05, 0x00, 0x03, 0x07, 0x01, 0x01
        /*0010*/ 	.byte	0x02, 0x03, 0x00, 0x00, 0x02, 0x06, 0x01, 0x00, 0x04, 0x0b, 0x08, 0x00, 0x09, 0x00, 0x00, 0x00
        /*0020*/ 	.byte	0x00, 0x00, 0x00, 0x00


//--------------------- .nv.info._Z10nullKernelPi --------------------------
	.section	.nv.info._Z10nullKernelPi,"",@"SHT_CUDA_INFO"
	.sectionflags	@""
	.align	4


	//----- nvinfo : EIATTR_CUDA_API_VERSION
	.align		4
        /*0000*/ 	.byte	0x04, 0x37
        /*0002*/ 	.short	(.L_19 - .L_18)
.L_18:
        /*0004*/ 	.word	0x00000082


	//----- nvinfo : EIATTR_KPARAM_INFO
	.align		4
.L_19:
        /*0008*/ 	.byte	0x04, 0x17
        /*000a*/ 	.short	(.L_21 - .L_20)
.L_20:
        /*000c*/ 	.word	0x00000000
        /*0010*/ 	.short	0x0000
        /*0012*/ 	.short	0x0000
        /*0014*/ 	.byte	0x00, 0xf5, 0x21, 0x00


	//----- nvinfo : EIATTR_SPARSE_MMA_MASK
	.align		4
.L_21:
        /*0018*/ 	.byte	0x03, 0x50
        /*001a*/ 	.short	0x0000


	//----- nvinfo : EIATTR_MAXREG_COUNT
	.align		4
        /*001c*/ 	.byte	0x03, 0x1b
        /*001e*/ 	.short	0x00ff


	//----- nvinfo : EIATTR_MERCURY_ISA_VERSION
	.align		4
        /*0020*/ 	.byte	0x03, 0x5f
        /*0022*/ 	.short	0x0101


	//----- nvinfo : EIATTR_VRC_CTA_INIT_COUNT
	.align		4
        /*0024*/ 	.byte	0x02, 0x4a
	.zero		1
	.zero		1


	//----- nvinfo : EIATTR_EXIT_INSTR_OFFSETS
	.align		4
        /*0028*/ 	.byte	0x04, 0x1c
        /*002a*/ 	.short	(.L_23 - .L_22)


	//   ....[0]....
.L_22:
        /*002c*/ 	.word	0x00000010


	//----- nvinfo : EIATTR_CBANK_PARAM_SIZE
	.align		4
.L_23:
        /*0030*/ 	.byte	0x03, 0x19
        /*0032*/ 	.short	0x0008


	//----- nvinfo : EIATTR_PARAM_CBANK
	.align		4
        /*0034*/ 	.byte	0x04, 0x0a
        /*0036*/ 	.short	(.L_25 - .L_24)
	.align		4
.L_24:
        /*0038*/ 	.word	index@(.nv.constant0._Z10nullKernelPi)
        /*003c*/ 	.short	0x0380
        /*003e*/ 	.short	0x0008


	//----- nvinfo : EIATTR_SW_WAR
	.align		4
.L_25:
        /*0040*/ 	.byte	0x04, 0x36
        /*0042*/ 	.short	(.L_27 - .L_26)
.L_26:
        /*0044*/ 	.word	0x00000008
.L_27:


//--------------------- .nv.info._Z11writeKernelPh --------------------------
	.section	.nv.info._Z11writeKernelPh,"",@"SHT_CUDA_INFO"
	.sectionflags	@""
	.align	4


	//----- nvinfo : EIATTR_CUDA_API_VERSION
	.align		4
        /*0000*/ 	.byte	0x04, 0x37
        /*0002*/ 	.short	(.L_29 - .L_28)
.L_28:
        /*0004*/ 	.word	0x00000082


	//----- nvinfo : EIATTR_KPARAM_INFO
	.align		4
.L_29:
        /*0008*/ 	.byte	0x04, 0x17
        /*000a*/ 	.short	(.L_31 - .L_30)
.L_30:
        /*000c*/ 	.word	0x00000000
        /*0010*/ 	.short	0x0000
        /*0012*/ 	.short	0x0000
        /*0014*/ 	.byte	0x00, 0xf5, 0x21, 0x00


	//----- nvinfo : EIATTR_SPARSE_MMA_MASK
	.align		4
.L_31:
        /*0018*/ 	.byte	0x03, 0x50
        /*001a*/ 	.short	0x0000


	//----- nvinfo : EIATTR_MAXREG_COUNT
	.align		4
        /*001c*/ 	.byte	0x03, 0x1b
        /*001e*/ 	.short	0x00ff


	//----- nvinfo : EIATTR_MERCURY_ISA_VERSION
	.align		4
        /*0020*/ 	.byte	0x03, 0x5f
        /*0022*/ 	.short	0x0101


	//----- nvinfo : EIATTR_VRC_CTA_INIT_COUNT
	.align		4
        /*0024*/ 	.byte	0x02, 0x4a
	.zero		1
	.zero		1


	//----- nvinfo : EIATTR_EXIT_INSTR_OFFSETS
	.align		4
        /*0028*/ 	.byte	0x04, 0x1c
        /*002a*/ 	.short	(.L_33 - .L_32)


	//   ....[0]....
.L_32:
        /*002c*/ 	.word	0x000000c0


	//----- nvinfo : EIATTR_CBANK_PARAM_SIZE
	.align		4
.L_33:
        /*0030*/ 	.byte	0x03, 0x19
        /*0032*/ 	.short	0x0008


	//----- nvinfo : EIATTR_PARAM_CBANK
	.align		4
        /*0034*/ 	.byte	0x04, 0x0a
        /*0036*/ 	.short	(.L_35 - .L_34)
	.align		4
.L_34:
        /*0038*/ 	.word	index@(.nv.constant0._Z11writeKernelPh)
        /*003c*/ 	.short	0x0380
        /*003e*/ 	.short	0x0008


	//----- nvinfo : EIATTR_SW_WAR
	.align		4
.L_35:
        /*0040*/ 	.byte	0x04, 0x36
        /*0042*/ 	.short	(.L_37 - .L_36)
.L_36:
        /*0044*/ 	.word	0x00000008
.L_37:


//--------------------- .nv.info._Z10readKernelPhS_ --------------------------
	.section	.nv.info._Z10readKernelPhS_,"",@"SHT_CUDA_INFO"
	.sectionflags	@""
	.align	4


	//----- nvinfo : EIATTR_CUDA_API_VERSION
	.align		4
        /*0000*/ 	.byte	0x04, 0x37
        /*0002*/ 	.short	(.L_39 - .L_38)
.L_38:
        /*0004*/ 	.word	0x00000082


	//----- nvinfo : EIATTR_KPARAM_INFO
	.align		4
.L_39:
        /*0008*/ 	.byte	0x04, 0x17
        /*000a*/ 	.short	(.L_41 - .L_40)
.L_40:
        /*000c*/ 	.word	0x00000000
        /*0010*/ 	.short	0x0001
        /*0012*/ 	.short	0x0008
        /*0014*/ 	.byte	0x00, 0xf5, 0x21, 0x00


	//----- nvinfo : EIATTR_KPARAM_INFO
	.align		4
.L_41:
        /*0018*/ 	.byte	0x04, 0x17
        /*001a*/ 	.short	(.L_43 - .L_42)
.L_42:
        /*001c*/ 	.word	0x00000000
        /*0020*/ 	.short	0x0000
        /*0022*/ 	.short	0x0000
        /*0024*/ 	.byte	0x00, 0xf5, 0x21, 0x00


	//----- nvinfo : EIATTR_SPARSE_MMA_MASK
	.align		4
.L_43:
        /*0028*/ 	.byte	0x03, 0x50
        /*002a*/ 	.short	0x0000


	//----- nvinfo : EIATTR_MAXREG_COUNT
	.align		4
        /*002c*/ 	.byte	0x03, 0x1b
        /*002e*/ 	.short	0x00ff


	//----- nvinfo : EIATTR_MERCURY_ISA_VERSION
	.align		4
        /*0030*/ 	.byte	0x03, 0x5f
        /*0032*/ 	.short	0x0101


	//----- nvinfo : EIATTR_VRC_CTA_INIT_COUNT
	.align		4
        /*0034*/ 	.byte	0x02, 0x4a
	.zero		1
	.zero		1


	//----- nvinfo : EIATTR_EXIT_INSTR_OFFSETS
	.align		4
        /*0038*/ 	.byte	0x04, 0x1c
        /*003a*/ 	.short	(.L_45 - .L_44)


	//   ....[0]....
.L_44:
        /*003c*/ 	.word	0x000000e0


	//----- nvinfo : EIATTR_CBANK_PARAM_SIZE
	.align		4
.L_45:
        /*0040*/ 	.byte	0x03, 0x19
        /*0042*/ 	.short	0x0010


	//----- nvinfo : EIATTR_PARAM_CBANK
	.align		4
        /*0044*/ 	.byte	0x04, 0x0a
        /*0046*/ 	.short	(.L_47 - .L_46)
	.align		4
.L_46:
        /*0048*/ 	.word	index@(.nv.constant0._Z10readKernelPhS_)
        /*004c*/ 	.short	0x0380
        /*004e*/ 	.short	0x0010


	//----- nvinfo : EIATTR_SW_WAR
	.align		4
.L_47:
        /*0050*/ 	.byte	0x04, 0x36
        /*0052*/ 	.short	(.L_49 - .L_48)
.L_48:
        /*0054*/ 	.word	0x00000008
.L_49:


//--------------------- .nv.callgraph             --------------------------
	.section	.nv.callgraph,"",@"SHT_CUDA_CALLGRAPH"
	.align	4
	.sectionentsize	8
	.align		4
        /*0000*/ 	.word	0x00000000
	.align		4
        /*0004*/ 	.word	0xffffffff
	.align		4
        /*0008*/ 	.word	0x00000000
	.align		4
        /*000c*/ 	.word	0xfffffffe
	.align		4
        /*0010*/ 	.word	0x00000000
	.align		4
        /*0014*/ 	.word	0xfffffffd
	.align		4
        /*0018*/ 	.word	0x00000000
	.align		4
        /*001c*/ 	.word	0xfffffffc


//--------------------- .text._Z10nullKernelPi    --------------------------
	.section	.text._Z10nullKernelPi,"ax",@progbits
	.align	128
        .global         _Z10nullKernelPi
        .type           _Z10nullKernelPi,@function
        .size           _Z10nullKernelPi,(.L_x_3 - _Z10nullKernelPi)
        .other          _Z10nullKernelPi,@"STO_CUDA_ENTRY STV_DEFAULT"
_Z10nullKernelPi:
.text._Z10nullKernelPi:
[----:B------:R-:W-:Y:S01]  /*0000*/  LDC R1, c[0x0][0x37c] ;  /* 0x0000df00ff017b82 */ /* 0x000fe20000000800 */
[----:B------:R-:W-:Y:S05]  /*0010*/  EXIT ;  /* 0x000000000000794d */ /* 0x000fea0003800000 */
.L_x_0:
[----:B------:R-:W-:-:S00]  /*0020*/  BRA `(.L_x_0) ;  /* 0xfffffffc00fc7947 */ /* 0x000fc0000383ffff */
[----:B------:R-:W-:-:S00]  /*0030*/  NOP ;  /* 0x0000000000007918 */ /* 0x000fc00000000000 */
        /* <DEDUP_REMOVED lines=12> */
.L_x_3:


//--------------------- .text._Z11writeKernelPh   --------------------------
	.section	.text._Z11writeKernelPh,"ax",@progbits
	.align	128
        .global         _Z11writeKernelPh
        .type           _Z11writeKernelPh,@function
        .size           _Z11writeKernelPh,(.L_x_4 - _Z11writeKernelPh)
        .other          _Z11writeKernelPh,@"STO_CUDA_ENTRY STV_DEFAULT"
_Z11writeKernelPh:
.text._Z11writeKernelPh:
[----:B------:R-:W-:Y:S01]  /*0000*/  LDC R1, c[0x0][0x37c] ;  /* 0x0000df00ff017b82 */ /* 0x000fe20000000800 */
[----:B------:R-:W0:Y:S07]  /*0010*/  S2R R0, SR_TID.X ;  /* 0x0000000000007919 */ /* 0x000e2e0000002100 */
[----:B------:R-:W0:Y:S01]  /*0020*/  S2UR UR6, SR_CTAID.X ;  /* 0x00000000000679c3 */ /* 0x000e220000002500 */
[----:B------:R-:W1:Y:S01]  /*0030*/  LDCU.64 UR8, c[0x0][0x380] ;  /* 0x00007000ff0877ac */ /* 0x000e620008000a00 */
[----:B------:R-:W-:Y:S01]  /*0040*/  IMAD.MOV.U32 R4, RZ, RZ, 0x5 ;  /* 0x00000005ff047424 */ /* 0x000fe200078e00ff */
[----:B------:R-:W2:Y:S05]  /*0050*/  LDCU.64 UR4, c[0x0][0x358] ;  /* 0x00006b00ff0477ac */ /* 0x000eaa0008000a00 */
[----:B------:R-:W0:Y:S02]  /*0060*/  LDC R3, c[0x0][0x360] ;  /* 0x0000d800ff037b82 */ /* 0x000e240000000800 */
[----:B0-----:R-:W-:-:S05]  /*0070*/  IMAD R0, R3, UR6, R0 ;  /* 0x0000000603007c24 */ /* 0x001fca000f8e0200 */
[----:B-1----:R-:W-:-:S04]  /*0080*/  IADD3 R2, P0, PT, R0, UR8, RZ ;  /* 0x0000000800027c10 */ /* 0x002fc8000ff1e0ff */
[----:B------:R-:W-:Y:S02]  /*0090*/  LEA.HI.X.SX32 R3, R0, UR9, 0x1, P0 ;  /* 0x0000000900037c11 */ /* 0x000fe400080f0eff */
[----:B------:R-:W-:-:S05]  /*00a0*/  PRMT R0, R4, 0x7610, R0 ;  /* 0x0000761004007816 */ /* 0x000fca0000000000 */
[----:B--2---:R-:W-:Y:S01]  /*00b0*/  STG.E.U8 desc[UR4][R2.64], R0 ;  /* 0x0000000002007986 */ /* 0x004fe2000c101104 */
[----:B------:R-:W-:Y:S05]  /*00c0*/  EXIT ;  /* 0x000000000000794d */ /* 0x000fea0003800000 */
.L_x_1:
        /* <DEDUP_REMOVED lines=11> */
.L_x_4:


//--------------------- .text._Z10readKernelPhS_  --------------------------
	.section	.text._Z10readKernelPhS_,"ax",@progbits
	.align	128
        .global         _Z10readKernelPhS_
        .type           _Z10readKernelPhS_,@function
        .size           _Z10readKernelPhS_,(.L_x_5 - _Z10readKernelPhS_)
        .other          _Z10readKernelPhS_,@"STO_CUDA_ENTRY STV_DEFAULT"
_Z10readKernelPhS_:
.text._Z10readKernelPhS_:
[----:B------:R-:W-:Y:S01]  /*0000*/  LDC R1, c[0x0][0x37c] ;  /* 0x0000df00ff017b82 */ /* 0x000fe20000000800 */
[----:B------:R-:W0:Y:S07]  /*0010*/  S2R R4, SR_TID.X ;  /* 0x0000000000047919 */ /* 0x000e2e0000002100 */
[----:B------:R-:W0:Y:S01]  /*0020*/  S2UR UR6, SR_CTAID.X ;  /* 0x00000000000679c3 */ /* 0x000e220000002500 */
[----:B------:R-:W1:Y:S01]  /*0030*/  LDCU.128 UR8, c[0x0][0x380] ;  /* 0x00007000ff0877ac */ /* 0x000e620008000c00 */
[----:B------:R-:W2:Y:S06]  /*0040*/  LDCU.64 UR4, c[0x0][0x358] ;  /* 0x00006b00ff0477ac */ /* 0x000eac0008000a00 */
[----:B------:R-:W0:Y:S02]  /*0050*/  LDC R3, c[0x0][0x360] ;  /* 0x0000d800ff037b82 */ /* 0x000e240000000800 */
[----:B0-----:R-:W-:-:S05]  /*0060*/  IMAD R4, R3, UR6, R4 ;  /* 0x0000000603047c24 */ /* 0x001fca000f8e0204 */
[----:B-1----:R-:W-:Y:S02]  /*0070*/  IADD3 R2, P0, PT, R4, UR10, RZ ;  /* 0x0000000a04027c10 */ /* 0x002fe4000ff1e0ff */
[----:B------:R-:W-:-:S04]  /*0080*/  SHF.R.S32.HI R0, RZ, 0x1f, R4 ;  /* 0x0000001fff007819 */ /* 0x000fc80000011404 */
[----:B------:R-:W-:-:S06]  /*0090*/  IADD3.X R3, PT, PT, R0, UR11, RZ, P0, !PT ;  /* 0x0000000b00037c10 */ /* 0x000fcc00087fe4ff */
[----:B--2---:R-:W2:Y:S01]  /*00a0*/  LDG.E.U8 R3, desc[UR4][R2.64] ;  /* 0x0000000402037981 */ /* 0x004ea2000c1e1100 */
[----:B------:R-:W-:-:S04]  /*00b0*/  IADD3 R4, P0, PT, R4, UR8, RZ ;  /* 0x0000000804047c10 */ /* 0x000fc8000ff1e0ff */
[----:B------:R-:W-:-:S05]  /*00c0*/  IADD3.X R5, PT, PT, R0, UR9, RZ, P0, !PT ;  /* 0x0000000900057c10 */ /* 0x000fca00087fe4ff */
[----:B--2---:R-:W-:Y:S01]  /*00d0*/  STG.E.U8 desc[UR4][R4.64], R3 ;  /* 0x0000000304007986 */ /* 0x004fe2000c101104 */
[----:B------:R-:W-:Y:S05]  /*00e0*/  EXIT ;  /* 0x000000000000794d */ /* 0x000fea0003800000 */
.L_x_2:
        /* <DEDUP_REMOVED lines=9> */
.L_x_5:


//--------------------- .nv.shared.reserved.0     --------------------------
	.section	.nv.shared.reserved.0,"aw",@nobits
	.weak		__nv_reservedSMEM_offset_0_alias
	.size		__nv_reservedSMEM_offset_0_alias, 0, 64
	.other		__nv_reservedSMEM_offset_0_alias,@"STO_CUDA_RESERVED_SHARED STV_DEFAULT"
__nv_reservedSMEM_offset_0_alias:
	.zero		0
	.zero		64


//--------------------- .nv.constant0._Z10nullKernelPi --------------------------
	.section	.nv.constant0._Z10nullKernelPi,"a",@progbits
	.sectionflags	@""
	.align	4
.nv.constant0._Z10nullKernelPi:
	.zero		904


//--------------------- .nv.constant0._Z11writeKernelPh --------------------------
	.section	.nv.constant0._Z11writeKernelPh,"a",@progbits
	.sectionflags	@""
	.align	4
.nv.constant0._Z11writeKernelPh:
	.zero		904


//--------------------- .nv.constant0._Z10readKernelPhS_ --------------------------
	.section	.nv.constant0._Z10readKernelPhS_,"a",@progbits
	.sectionflags	@""
	.align	4
.nv.constant0._Z10readKernelPhS_:
	.zero		912


//--------------------- SYMBOLS --------------------------

	.type		.nv.reservedSmem.offset0,@object
	.size		.nv.reservedSmem.offset0,0x4
